//
// Generated by NVIDIA NVVM Compiler
//
// Compiler Build ID: CL-36424714
// Cuda compilation tools, release 13.0, V13.0.88
// Based on NVVM 20.0.0
//

.version 9.0
.target sm_100
.address_size 64

	// .globl	_Z5inputPi
// _ZZ5inputPiE6s_data has been demoted

.visible .entry _Z5inputPi(
	.param .u64 .ptr .align 1 _Z5inputPi_param_0
)
{
	.reg .pred 	%p<2>;
	.reg .b32 	%r<45>;
	.reg .b64 	%rd<5>;
	// demoted variable
	.shared .align 4 .b8 _ZZ5inputPiE6s_data[4096];
	ld.param.u64 	%rd1, [_Z5inputPi_param_0];
	mov.b32 	%r44, 128;
	mov.u32 	%r4, _ZZ5inputPiE6s_data;
$L__BB0_1:
	add.s32 	%r5, %r4, %r44;
	mov.b32 	%r6, 2;
	st.shared.u32 	[%r5+-128], %r6;
	st.shared.u32 	[%r5+-124], %r6;
	st.shared.u32 	[%r5+-120], %r6;
	st.shared.u32 	[%r5+-116], %r6;
	st.shared.u32 	[%r5+-112], %r6;
	st.shared.u32 	[%r5+-108], %r6;
	st.shared.u32 	[%r5+-104], %r6;
	st.shared.u32 	[%r5+-100], %r6;
	st.shared.u32 	[%r5+-96], %r6;
	st.shared.u32 	[%r5+-92], %r6;
	st.shared.u32 	[%r5+-88], %r6;
	st.shared.u32 	[%r5+-84], %r6;
	st.shared.u32 	[%r5+-80], %r6;
	st.shared.u32 	[%r5+-76], %r6;
	st.shared.u32 	[%r5+-72], %r6;
	st.shared.u32 	[%r5+-68], %r6;
	st.shared.u32 	[%r5+-64], %r6;
	st.shared.u32 	[%r5+-60], %r6;
	st.shared.u32 	[%r5+-56], %r6;
	st.shared.u32 	[%r5+-52], %r6;
	st.shared.u32 	[%r5+-48], %r6;
	st.shared.u32 	[%r5+-44], %r6;
	st.shared.u32 	[%r5+-40], %r6;
	st.shared.u32 	[%r5+-36], %r6;
	st.shared.u32 	[%r5+-32], %r6;
	st.shared.u32 	[%r5+-28], %r6;
	st.shared.u32 	[%r5+-24], %r6;
	st.shared.u32 	[%r5+-20], %r6;
	st.shared.u32 	[%r5+-16], %r6;
	st.shared.u32 	[%r5+-12], %r6;
	st.shared.u32 	[%r5+-8], %r6;
	st.shared.u32 	[%r5+-4], %r6;
	st.shared.u32 	[%r5], %r6;
	st.shared.u32 	[%r5+4], %r6;
	st.shared.u32 	[%r5+8], %r6;
	st.shared.u32 	[%r5+12], %r6;
	st.shared.u32 	[%r5+16], %r6;
	st.shared.u32 	[%r5+20], %r6;
	st.shared.u32 	[%r5+24], %r6;
	st.shared.u32 	[%r5+28], %r6;
	st.shared.u32 	[%r5+32], %r6;
	st.shared.u32 	[%r5+36], %r6;
	st.shared.u32 	[%r5+40], %r6;
	st.shared.u32 	[%r5+44], %r6;
	st.shared.u32 	[%r5+48], %r6;
	st.shared.u32 	[%r5+52], %r6;
	st.shared.u32 	[%r5+56], %r6;
	st.shared.u32 	[%r5+60], %r6;
	st.shared.u32 	[%r5+64], %r6;
	st.shared.u32 	[%r5+68], %r6;
	st.shared.u32 	[%r5+72], %r6;
	st.shared.u32 	[%r5+76], %r6;
	st.shared.u32 	[%r5+80], %r6;
	st.shared.u32 	[%r5+84], %r6;
	st.shared.u32 	[%r5+88], %r6;
	st.shared.u32 	[%r5+92], %r6;
	st.shared.u32 	[%r5+96], %r6;
	st.shared.u32 	[%r5+100], %r6;
	st.shared.u32 	[%r5+104], %r6;
	st.shared.u32 	[%r5+108], %r6;
	st.shared.u32 	[%r5+112], %r6;
	st.shared.u32 	[%r5+116], %r6;
	st.shared.u32 	[%r5+120], %r6;
	st.shared.u32 	[%r5+124], %r6;
	add.s32 	%r44, %r44, 256;
	setp.ne.s32 	%p1, %r44, 4224;
	@%p1 bra 	$L__BB0_1;
	bar.sync 	0;
	mov.u32 	%r7, %tid.x;
	shl.b32 	%r8, %r7, 5;
	cvta.to.global.u64 	%rd2, %rd1;
	shl.b32 	%r9, %r7, 7;
	add.s32 	%r11, %r4, %r9;
	ld.shared.u32 	%r12, [%r11];
	mul.wide.u32 	%rd3, %r8, 4;
	add.s64 	%rd4, %rd2, %rd3;
	st.global.u32 	[%rd4], %r12;
	ld.shared.u32 	%r13, [%r11+4];
	st.global.u32 	[%rd4+4], %r13;
	ld.shared.u32 	%r14, [%r11+8];
	st.global.u32 	[%rd4+8], %r14;
	ld.shared.u32 	%r15, [%r11+12];
	st.global.u32 	[%rd4+12], %r15;
	ld.shared.u32 	%r16, [%r11+16];
	st.global.u32 	[%rd4+16], %r16;
	ld.shared.u32 	%r17, [%r11+20];
	st.global.u32 	[%rd4+20], %r17;
	ld.shared.u32 	%r18, [%r11+24];
	st.global.u32 	[%rd4+24], %r18;
	ld.shared.u32 	%r19, [%r11+28];
	st.global.u32 	[%rd4+28], %r19;
	ld.shared.u32 	%r20, [%r11+32];
	st.global.u32 	[%rd4+32], %r20;
	ld.shared.u32 	%r21, [%r11+36];
	st.global.u32 	[%rd4+36], %r21;
	ld.shared.u32 	%r22, [%r11+40];
	st.global.u32 	[%rd4+40], %r22;
	ld.shared.u32 	%r23, [%r11+44];
	st.global.u32 	[%rd4+44], %r23;
	ld.shared.u32 	%r24, [%r11+48];
	st.global.u32 	[%rd4+48], %r24;
	ld.shared.u32 	%r25, [%r11+52];
	st.global.u32 	[%rd4+52], %r25;
	ld.shared.u32 	%r26, [%r11+56];
	st.global.u32 	[%rd4+56], %r26;
	ld.shared.u32 	%r27, [%r11+60];
	st.global.u32 	[%rd4+60], %r27;
	ld.shared.u32 	%r28, [%r11+64];
	st.global.u32 	[%rd4+64], %r28;
	ld.shared.u32 	%r29, [%r11+68];
	st.global.u32 	[%rd4+68], %r29;
	ld.shared.u32 	%r30, [%r11+72];
	st.global.u32 	[%rd4+72], %r30;
	ld.shared.u32 	%r31, [%r11+76];
	st.global.u32 	[%rd4+76], %r31;
	ld.shared.u32 	%r32, [%r11+80];
	st.global.u32 	[%rd4+80], %r32;
	ld.shared.u32 	%r33, [%r11+84];
	st.global.u32 	[%rd4+84], %r33;
	ld.shared.u32 	%r34, [%r11+88];
	st.global.u32 	[%rd4+88], %r34;
	ld.shared.u32 	%r35, [%r11+92];
	st.global.u32 	[%rd4+92], %r35;
	ld.shared.u32 	%r36, [%r11+96];
	st.global.u32 	[%rd4+96], %r36;
	ld.shared.u32 	%r37, [%r11+100];
	st.global.u32 	[%rd4+100], %r37;
	ld.shared.u32 	%r38, [%r11+104];
	st.global.u32 	[%rd4+104], %r38;
	ld.shared.u32 	%r39, [%r11+108];
	st.global.u32 	[%rd4+108], %r39;
	ld.shared.u32 	%r40, [%r11+112];
	st.global.u32 	[%rd4+112], %r40;
	ld.shared.u32 	%r41, [%r11+116];
	st.global.u32 	[%rd4+116], %r41;
	ld.shared.u32 	%r42, [%r11+120];
	st.global.u32 	[%rd4+120], %r42;
	ld.shared.u32 	%r43, [%r11+124];
	st.global.u32 	[%rd4+124], %r43;
	ret;

}


// ===== COMPILED SASS (sm_100) =====

	.target	sm_100

	.elftype	@"ET_EXEC"


//--------------------- .note.nv.tkinfo           --------------------------
	.section	.note.nv.tkinfo,"",@"SHT_NOTE"
	.sectionflags	@"SHF_NOTE_NV_TKINFO"
	.tkinfo
        /*0018*/ 	.word	0x00000002
        /*0030*/ 	.string	""
        /*0030*/ 	.string	"ptxas"
        /*0030*/ 	.string	"Cuda compilation tools, release 13.0, V13.0.88"
        /*0030*/ 	.string	"Build cuda_13.0.r13.0/compiler.36424714_0"
        /*0030*/ 	.string	"-arch sm_100 -m 64 "



//--------------------- .note.nv.cuinfo           --------------------------
	.section	.note.nv.cuinfo,"",@"SHT_NOTE"
	.sectionflags	@"SHF_NOTE_NV_CUINFO"
        /*0018*/ 	.short	0x0002
        /*001a*/ 	.short	0x0064
        /*001c*/ 	.short	0x0082
	.zero		2


//--------------------- .nv.info                  --------------------------
	.section	.nv.info,"",@"SHT_CUDA_INFO"
	.align	4


	//----- nvinfo : EIATTR_REGCOUNT
	.align		4
        /*0000*/ 	.byte	0x04, 0x2f
        /*0002*/ 	.short	(.L_1 - .L_0)
	.align		4
.L_0:
        /*0004*/ 	.word	index@(_Z5inputPi)
        /*0008*/ 	.word	0x0000001e


	//----- nvinfo : EIATTR_FRAME_SIZE
	.align		4
.L_1:
        /*000c*/ 	.byte	0x04, 0x11
        /*000e*/ 	.short	(.L_3 - .L_2)
	.align		4
.L_2:
        /*0010*/ 	.word	index@(_Z5inputPi)
        /*0014*/ 	.word	0x00000000


	//----- nvinfo : EIATTR_MIN_STACK_SIZE
	.align		4
.L_3:
        /*0018*/ 	.byte	0x04, 0x12
        /*001a*/ 	.short	(.L_5 - .L_4)
	.align		4
.L_4:
        /*001c*/ 	.word	index@(_Z5inputPi)
        /*0020*/ 	.word	0x00000000
.L_5:


//--------------------- .nv.compat                --------------------------
	.section	.nv.compat,"",@"SHT_CUDA_COMPAT_INFO"
	.align	4
        /*0000*/ 	.byte	0x02, 0x09, 0x00, 0x00, 0x02, 0x02, 0x01, 0x00, 0x02, 0x05, 0x05, 0x00, 0x03, 0x07, 0x01, 0x01
        /*0010*/ 	.byte	0x02, 0x03, 0x00, 0x00, 0x02, 0x06, 0x01, 0x00, 0x04, 0x0b, 0x08, 0x00, 0x09, 0x00, 0x00, 0x00
        /*0020*/ 	.byte	0x00, 0x00, 0x00, 0x00


//--------------------- .nv.info._Z5inputPi       --------------------------
	.section	.nv.info._Z5inputPi,"",@"SHT_CUDA_INFO"
	.sectionflags	@""
	.align	4


	//----- nvinfo : EIATTR_CUDA_API_VERSION
	.align		4
        /*0000*/ 	.byte	0x04, 0x37
        /*0002*/ 	.short	(.L_7 - .L_6)
.L_6:
        /*0004*/ 	.word	0x00000082


	//----- nvinfo : EIATTR_KPARAM_INFO
	.align		4
.L_7:
        /*0008*/ 	.byte	0x04, 0x17
        /*000a*/ 	.short	(.L_9 - .L_8)
.L_8:
        /*000c*/ 	.word	0x00000000
        /*0010*/ 	.short	0x0000
        /*0012*/ 	.short	0x0000
        /*0014*/ 	.byte	0x00, 0xf5, 0x21, 0x00


	//----- nvinfo : EIATTR_SPARSE_MMA_MASK
	.align		4
.L_9:
        /*0018*/ 	.byte	0x03, 0x50
        /*001a*/ 	.short	0x0000


	//----- nvinfo : EIATTR_MAXREG_COUNT
	.align		4
        /*001c*/ 	.byte	0x03, 0x1b
        /*001e*/ 	.short	0x00ff


	//----- nvinfo : EIATTR_NUM_BARRIERS
	.align		4
        /*0020*/ 	.byte	0x02, 0x4c
        /*0022*/ 	.byte	0x01
	.zero		1


	//----- nvinfo : EIATTR_MERCURY_ISA_VERSION
	.align		4
        /*0024*/ 	.byte	0x03, 0x5f
        /*0026*/ 	.short	0x0101


	//----- nvinfo : EIATTR_VRC_CTA_INIT_COUNT
	.align		4
        /*0028*/ 	.byte	0x02, 0x4a
	.zero		1
	.zero		1


	//----- nvinfo : EIATTR_EXIT_INSTR_OFFSETS
	.align		4
        /*002c*/ 	.byte	0x04, 0x1c
        /*002e*/ 	.short	(.L_11 - .L_10)


	//   ....[0]....
.L_10:
        /*0030*/ 	.word	0x000004b0


	//----- nvinfo : EIATTR_CBANK_PARAM_SIZE
	.align		4
.L_11:
        /*0034*/ 	.byte	0x03, 0x19
        /*0036*/ 	.short	0x0008


	//----- nvinfo : EIATTR_PARAM_CBANK
	.align		4
        /*0038*/ 	.byte	0x04, 0x0a
        /*003a*/ 	.short	(.L_13 - .L_12)
	.align		4
.L_12:
        /*003c*/ 	.word	index@(.nv.constant0._Z5inputPi)
        /*0040*/ 	.short	0x0380
        /*0042*/ 	.short	0x0008


	//----- nvinfo : EIATTR_SW_WAR
	.align		4
.L_13:
        /*0044*/ 	.byte	0x04, 0x36
        /*0046*/ 	.short	(.L_15 - .L_14)
.L_14:
        /*0048*/ 	.word	0x00000008
.L_15:


//--------------------- .nv.callgraph             --------------------------
	.section	.nv.callgraph,"",@"SHT_CUDA_CALLGRAPH"
	.align	4
	.sectionentsize	8
	.align		4
        /*0000*/ 	.word	0x00000000
	.align		4
        /*0004*/ 	.word	0xffffffff
	.align		4
        /*0008*/ 	.word	0x00000000
	.align		4
        /*000c*/ 	.word	0xfffffffe
	.align		4
        /*0010*/ 	.word	0x00000000
	.align		4
        /*0014*/ 	.word	0xfffffffd
	.align		4
        /*0018*/ 	.word	0x00000000
	.align		4
        /*001c*/ 	.word	0xfffffffc


//--------------------- .text._Z5inputPi          --------------------------
	.section	.text._Z5inputPi,"ax",@progbits
	.align	128
        .global         _Z5inputPi
        .type           _Z5inputPi,@function
        .size           _Z5inputPi,(.L_x_2 - _Z5inputPi)
        .other          _Z5inputPi,@"STO_CUDA_ENTRY STV_DEFAULT"
_Z5inputPi:
.text._Z5inputPi:
[----:B------:R-:W-:Y:S08]  /*0000*/  LDC R1, c[0x0][0x37c] ;  /* 0x0000df00ff017b82 */ /* 0x000ff00000000800 */
[----:B------:R-:W0:Y:S01]  /*0010*/  S2UR UR5, SR_CgaCtaId ;  /* 0x00000000000579c3 */ /* 0x000e220000008800 */
[----:B------:R-:W-:Y:S02]  /*0020*/  HFMA2 R4, -RZ, RZ, 0, 1.1920928955078125e-07 ;  /* 0x00000002ff047431 */ /* 0x000fe400000001ff */
[----:B------:R-:W-:Y:S01]  /*0030*/  IMAD.MOV.U32 R0, RZ, RZ, 0x80 ;  /* 0x00000080ff007424 */ /* 0x000fe200078e00ff */
[----:B------:R-:W-:Y:S01]  /*0040*/  UMOV UR4, 0x400 ;  /* 0x0000040000047882 */ /* 0x000fe20000000000 */
[----:B------:R-:W1:Y:S02]  /*0050*/  LDCU.64 UR6, c[0x0][0x358] ;  /* 0x00006b00ff0677ac */ /* 0x000e640008000a00 */
[----:B01----:R-:W-:-:S12]  /*0060*/  ULEA UR4, UR5, UR4, 0x18 ;  /* 0x0000000405047291 */ /* 0x003fd8000f8ec0ff */
.L_x_0:
[----:B------:R-:W-:Y:S01]  /*0070*/  IMAD.MOV.U32 R5, RZ, RZ, 0x2 ;  /* 0x00000002ff057424 */ /* 0x000fe200078e00ff */
[----:B------:R-:W-:Y:S01]  /*0080*/  MOV R6, 0x2 ;  /* 0x0000000200067802 */ /* 0x000fe20000000f00 */
[----:B------:R-:W-:-:S05]  /*0090*/  IMAD.MOV.U32 R7, RZ, RZ, 0x2 ;  /* 0x00000002ff077424 */ /* 0x000fca00078e00ff */
[----:B------:R-:W-:Y:S04]  /*00a0*/  STS.128 [R0+UR4+-0x80], R4 ;  /* 0xffff800400007988 */ /* 0x000fe80008000c04 */
[----:B------:R-:W-:Y:S04]  /*00b0*/  STS.128 [R0+UR4+-0x70], R4 ;  /* 0xffff900400007988 */ /* 0x000fe80008000c04 */
[----:B------:R-:W-:Y:S04]  /*00c0*/  STS.128 [R0+UR4+-0x60], R4 ;  /* 0xffffa00400007988 */ /* 0x000fe80008000c04 */
[----:B------:R-:W-:Y:S04]  /*00d0*/  STS.128 [R0+UR4+-0x50], R4 ;  /* 0xffffb00400007988 */ /* 0x000fe80008000c04 */
[----:B------:R-:W-:Y:S04]  /*00e0*/  STS.128 [R0+UR4+-0x40], R4 ;  /* 0xffffc00400007988 */ /* 0x000fe80008000c04 */
[----:B------:R-:W-:Y:S04]  /*00f0*/  STS.128 [R0+UR4+-0x30], R4 ;  /* 0xffffd00400007988 */ /* 0x000fe80008000c04 */
[----:B------:R-:W-:Y:S04]  /*0100*/  STS.128 [R0+UR4+-0x20], R4 ;  /* 0xffffe00400007988 */ /* 0x000fe80008000c04 */
[----:B------:R-:W-:Y:S04]  /*0110*/  STS.128 [R0+UR4+-0x10], R4 ;  /* 0xfffff00400007988 */ /* 0x000fe80008000c04 */
[----:B------:R-:W-:Y:S04]  /*0120*/  STS.128 [R0+UR4], R4 ;  /* 0x0000000400007988 */ /* 0x000fe80008000c04 */
[----:B------:R-:W-:Y:S04]  /*0130*/  STS.128 [R0+UR4+0x10], R4 ;  /* 0x0000100400007988 */ /* 0x000fe80008000c04 */
[----:B------:R-:W-:Y:S04]  /*0140*/  STS.128 [R0+UR4+0x20], R4 ;  /* 0x0000200400007988 */ /* 0x000fe80008000c04 */
[----:B------:R-:W-:Y:S04]  /*0150*/  STS.128 [R0+UR4+0x30], R4 ;  /* 0x0000300400007988 */ /* 0x000fe80008000c04 */
[----:B------:R-:W-:Y:S04]  /*0160*/  STS.128 [R0+UR4+0x40], R4 ;  /* 0x0000400400007988 */ /* 0x000fe80008000c04 */
[----:B------:R-:W-:Y:S04]  /*0170*/  STS.128 [R0+UR4+0x50], R4 ;  /* 0x0000500400007988 */ /* 0x000fe80008000c04 */
[----:B------:R-:W-:Y:S04]  /*0180*/  STS.128 [R0+UR4+0x60], R4 ;  /* 0x0000600400007988 */ /* 0x000fe80008000c04 */
[----:B------:R0:W-:Y:S02]  /*0190*/  STS.128 [R0+UR4+0x70], R4 ;  /* 0x0000700400007988 */ /* 0x0001e40008000c04 */
[----:B0-----:R-:W-:-:S04]  /*01a0*/  IADD3 R0, PT, PT, R0, 0x100, RZ ;  /* 0x0000010000007810 */ /* 0x001fc80007ffe0ff */
[----:B------:R-:W-:-:S13]  /*01b0*/  ISETP.NE.AND P0, PT, R0, 0x1080, PT ;  /* 0x000010800000780c */ /* 0x000fda0003f05270 */
[----:B------:R-:W-:Y:S05]  /*01c0*/  @P0 BRA `(.L_x_0) ;  /* 0xfffffffc00a80947 */ /* 0x000fea000383ffff */
[----:B------:R-:W0:Y:S01]  /*01d0*/  S2R R13, SR_TID.X ;  /* 0x00000000000d7919 */ /* 0x000e220000002100 */
[----:B------:R-:W1:Y:S01]  /*01e0*/  LDC.64 R2, c[0x0][0x380] ;  /* 0x0000e000ff027b82 */ /* 0x000e620000000a00 */
[----:B0-----:R-:W-:-:S07]  /*01f0*/  LEA R0, R13, UR4, 0x7 ;  /* 0x000000040d007c11 */ /* 0x001fce000f8e38ff */
[----:B------:R-:W-:Y:S01]  /*0200*/  BAR.SYNC.DEFER_BLOCKING 0x0 ;  /* 0x0000000000007b1d */ /* 0x000fe20000010000 */
[----:B------:R-:W-:-:S04]  /*0210*/  IMAD.SHL.U32 R13, R13, 0x20, RZ ;  /* 0x000000200d0d7824 */ /* 0x000fc800078e00ff */
[----:B-1----:R-:W-:Y:S01]  /*0220*/  IMAD.WIDE.U32 R2, R13, 0x4, R2 ;  /* 0x000000040d027825 */ /* 0x002fe200078e0002 */
[----:B------:R-:W0:Y:S04]  /*0230*/  LDS.128 R24, [R0] ;  /* 0x0000000000187984 */ /* 0x000e280000000c00 */
[----:B------:R-:W1:Y:S04]  /*0240*/  LDS.128 R4, [R0+0x10] ;  /* 0x0000100000047984 */ /* 0x000e680000000c00 */
[----:B------:R-:W2:Y:S04]  /*0250*/  LDS.128 R8, [R0+0x20] ;  /* 0x0000200000087984 */ /* 0x000ea80000000c00 */
[----:B------:R-:W3:Y:S04]  /*0260*/  LDS.128 R20, [R0+0x30] ;  /* 0x0000300000147984 */ /* 0x000ee80000000c00 */
[----:B------:R-:W4:Y:S04]  /*0270*/  LDS.128 R16, [R0+0x40] ;  /* 0x0000400000107984 */ /* 0x000f280000000c00 */
[----:B------:R-:W5:Y:S04]  /*0280*/  LDS.128 R12, [R0+0x50] ;  /* 0x00005000000c7984 */ /* 0x000f680000000c00 */
[----:B0-----:R-:W-:Y:S04]  /*0290*/  STG.E desc[UR6][R2.64], R24 ;  /* 0x0000001802007986 */ /* 0x001fe8000c101906 */
[----:B------:R-:W-:Y:S04]  /*02a0*/  STG.E desc[UR6][R2.64+0x4], R25 ;  /* 0x0000041902007986 */ /* 0x000fe8000c101906 */
[----:B------:R-:W-:Y:S04]  /*02b0*/  STG.E desc[UR6][R2.64+0x8], R26 ;  /* 0x0000081a02007986 */ /* 0x000fe8000c101906 */
[----:B------:R-:W-:Y:S04]  /*02c0*/  STG.E desc[UR6][R2.64+0xc], R27 ;  /* 0x00000c1b02007986 */ /* 0x000fe8000c101906 */
[----:B-1----:R-:W-:Y:S04]  /*02d0*/  STG.E desc[UR6][R2.64+0x10], R4 ;  /* 0x0000100402007986 */ /* 0x002fe8000c101906 */
[----:B------:R-:W-:Y:S04]  /*02e0*/  STG.E desc[UR6][R2.64+0x14], R5 ;  /* 0x0000140502007986 */ /* 0x000fe8000c101906 */
[----:B------:R-:W-:Y:S04]  /*02f0*/  STG.E desc[UR6][R2.64+0x18], R6 ;  /* 0x0000180602007986 */ /* 0x000fe8000c101906 */
[----:B------:R-:W-:Y:S04]  /*0300*/  STG.E desc[UR6][R2.64+0x1c], R7 ;  /* 0x00001c0702007986 */ /* 0x000fe8000c101906 */
[----:B------:R-:W0:Y:S04]  /*0310*/  LDS.128 R24, [R0+0x60] ;  /* 0x0000600000187984 */ /* 0x000e280000000c00 */
[----:B------:R-:W1:Y:S04]  /*0320*/  LDS.128 R4, [R0+0x70] ;  /* 0x0000700000047984 */ /* 0x000e680000000c00 */
[----:B--2---:R-:W-:Y:S04]  /*0330*/  STG.E desc[UR6][R2.64+0x20], R8 ;  /* 0x0000200802007986 */ /* 0x004fe8000c101906 */
[----:B------:R-:W-:Y:S04]  /*0340*/  STG.E desc[UR6][R2.64+0x24], R9 ;  /* 0x0000240902007986 */ /* 0x000fe8000c101906 */
[----:B------:R-:W-:Y:S04]  /*0350*/  STG.E desc[UR6][R2.64+0x28], R10 ;  /* 0x0000280a02007986 */ /* 0x000fe8000c101906 */
[----:B------:R-:W-:Y:S04]  /*0360*/  STG.E desc[UR6][R2.64+0x2c], R11 ;  /* 0x00002c0b02007986 */ /* 0x000fe8000c101906 */
[----:B---3--:R-:W-:Y:S04]  /*0370*/  STG.E desc[UR6][R2.64+0x30], R20 ;  /* 0x0000301402007986 */ /* 0x008fe8000c101906 */
[----:B------:R-:W-:Y:S04]  /*0380*/  STG.E desc[UR6][R2.64+0x34], R21 ;  /* 0x0000341502007986 */ /* 0x000fe8000c101906 */
[----:B------:R-:W-:Y:S04]  /*0390*/  STG.E desc[UR6][R2.64+0x38], R22 ;  /* 0x0000381602007986 */ /* 0x000fe8000c101906 */
[----:B------:R-:W-:Y:S04]  /*03a0*/  STG.E desc[UR6][R2.64+0x3c], R23 ;  /* 0x00003c1702007986 */ /* 0x000fe8000c101906 */
[----:B----4-:R-:W-:Y:S04]  /*03b0*/  STG.E desc[UR6][R2.64+0x40], R16 ;  /* 0x0000401002007986 */ /* 0x010fe8000c101906 */
[----:B------:R-:W-:Y:S04]  /*03c0*/  STG.E desc[UR6][R2.64+0x44], R17 ;  /* 0x0000441102007986 */ /* 0x000fe8000c101906 */
[----:B------:R-:W-:Y:S04]  /*03d0*/  STG.E desc[UR6][R2.64+0x48], R18 ;  /* 0x0000481202007986 */ /* 0x000fe8000c101906 */
[----:B------:R-:W-:Y:S04]  /*03e0*/  STG.E desc[UR6][R2.64+0x4c], R19 ;  /* 0x00004c1302007986 */ /* 0x000fe8000c101906 */
[----:B-----5:R-:W-:Y:S04]  /*03f0*/  STG.E desc[UR6][R2.64+0x50], R12 ;  /* 0x0000500c02007986 */ /* 0x020fe8000c101906 */
[----:B------:R-:W-:Y:S04]  /*0400*/  STG.E desc[UR6][R2.64+0x54], R13 ;  /* 0x0000540d02007986 */ /* 0x000fe8000c101906 */
[----:B------:R-:W-:Y:S04]  /*0410*/  STG.E desc[UR6][R2.64+0x58], R14 ;  /* 0x0000580e02007986 */ /* 0x000fe8000c101906 */
[----:B------:R-:W-:Y:S04]  /*0420*/  STG.E desc[UR6][R2.64+0x5c], R15 ;  /* 0x00005c0f02007986 */ /* 0x000fe8000c101906 */
[----:B0-----:R-:W-:Y:S04]  /*0430*/  STG.E desc[UR6][R2.64+0x60], R24 ;  /* 0x0000601802007986 */ /* 0x001fe8000c101906 */
[----:B------:R-:W-:Y:S04]  /*0440*/  STG.E desc[UR6][R2.64+0x64], R25 ;  /* 0x0000641902007986 */ /* 0x000fe8000c101906 */
[----:B------:R-:W-:Y:S04]  /*0450*/  STG.E desc[UR6][R2.64+0x68], R26 ;  /* 0x0000681a02007986 */ /* 0x000fe8000c101906 */
[----:B------:R-:W-:Y:S04]  /*0460*/  STG.E desc[UR6][R2.64+0x6c], R27 ;  /* 0x00006c1b02007986 */ /* 0x000fe8000c101906 */
[----:B-1----:R-:W-:Y:S04]  /*0470*/  STG.E desc[UR6][R2.64+0x70], R4 ;  /* 0x0000700402007986 */ /* 0x002fe8000c101906 */
[----:B------:R-:W-:Y:S04]  /*0480*/  STG.E desc[UR6][R2.64+0x74], R5 ;  /* 0x0000740502007986 */ /* 0x000fe8000c101906 */
[----:B------:R-:W-:Y:S04]  /*0490*/  STG.E desc[UR6][R2.64+0x78], R6 ;  /* 0x0000780602007986 */ /* 0x000fe8000c101906 */
[----:B------:R-:W-:Y:S01]  /*04a0*/  STG.E desc[UR6][R2.64+0x7c], R7 ;  /* 0x00007c0702007986 */ /* 0x000fe2000c101906 */
[----:B------:R-:W-:Y:S05]  /*04b0*/  EXIT ;  /* 0x000000000000794d */ /* 0x000fea0003800000 */
.L_x_1:
[----:B------:R-:W-:-:S00]  /*04c0*/  BRA `(.L_x_1) ;  /* 0xfffffffc00fc7947 */ /* 0x000fc0000383ffff */
[----:B------:R-:W-:-:S00]  /*04d0*/  NOP ;  /* 0x0000000000007918 */ /* 0x000fc00000000000 */
        /* <DEDUP_REMOVED lines=10> */
.L_x_2:


//--------------------- .nv.shared._Z5inputPi     --------------------------
	.section	.nv.shared._Z5inputPi,"aw",@nobits
	.sectionflags	@""
	.align	4
.nv.shared._Z5inputPi:
	.zero		5120


//--------------------- .nv.shared.reserved.0     --------------------------
	.section	.nv.shared.reserved.0,"aw",@nobits
	.weak		__nv_reservedSMEM_offset_0_alias
	.size		__nv_reservedSMEM_offset_0_alias, 0, 64
	.other		__nv_reservedSMEM_offset_0_alias,@"STO_CUDA_RESERVED_SHARED STV_DEFAULT"
__nv_reservedSMEM_offset_0_alias:
	.zero		0
	.zero		64


//--------------------- .nv.constant0._Z5inputPi  --------------------------
	.section	.nv.constant0._Z5inputPi,"a",@progbits
	.sectionflags	@""
	.align	4
.nv.constant0._Z5inputPi:
	.zero		904


//--------------------- SYMBOLS --------------------------

	.type		.nv.reservedSmem.offset0,@object
	.size		.nv.reservedSmem.offset0,0x4
	.type		.nv.reservedSmem.cap,@object
	.size		.nv.reservedSmem.cap,0x4
